//
// Generated by NVIDIA NVVM Compiler
//
// Compiler Build ID: CL-36424714
// Cuda compilation tools, release 13.0, V13.0.88
// Based on NVVM 20.0.0
//

.version 9.0
.target sm_100
.address_size 64

	// .globl	_Z13gemm_baselinePfS_S_i
// _ZZ13gemm_baselinePfS_S_iE8SubMat_A has been demoted
// _ZZ13gemm_baselinePfS_S_iE8SubMat_B has been demoted

.visible .entry _Z13gemm_baselinePfS_S_i(
	.param .u64 .ptr .align 1 _Z13gemm_baselinePfS_S_i_param_0,
	.param .u64 .ptr .align 1 _Z13gemm_baselinePfS_S_i_param_1,
	.param .u64 .ptr .align 1 _Z13gemm_baselinePfS_S_i_param_2,
	.param .u32 _Z13gemm_baselinePfS_S_i_param_3
)
{
	.reg .pred 	%p<4>;
	.reg .b32 	%r<37>;
	.reg .b32 	%f<105>;
	.reg .b64 	%rd<13>;
	// demoted variable
	.shared .align 4 .b8 _ZZ13gemm_baselinePfS_S_iE8SubMat_A[4096];
	// demoted variable
	.shared .align 4 .b8 _ZZ13gemm_baselinePfS_S_iE8SubMat_B[4096];
	ld.param.u64 	%rd3, [_Z13gemm_baselinePfS_S_i_param_0];
	ld.param.u64 	%rd4, [_Z13gemm_baselinePfS_S_i_param_1];
	ld.param.u64 	%rd5, [_Z13gemm_baselinePfS_S_i_param_2];
	ld.param.u32 	%r24, [_Z13gemm_baselinePfS_S_i_param_3];
	mov.u32 	%r25, %ctaid.y;
	mov.u32 	%r1, %ntid.y;
	mul.lo.s32 	%r2, %r25, %r1;
	mov.u32 	%r3, %tid.y;
	add.s32 	%r26, %r2, %r3;
	mul.lo.s32 	%r4, %r24, %r26;
	mov.u32 	%r27, %ctaid.x;
	mov.u32 	%r5, %ntid.x;
	mov.u32 	%r6, %tid.x;
	mad.lo.s32 	%r7, %r27, %r5, %r6;
	add.s32 	%r8, %r7, %r4;
	mul.lo.s32 	%r28, %r24, %r24;
	setp.ge.u32 	%p1, %r8, %r28;
	@%p1 bra 	$L__BB0_5;
	mul.lo.s32 	%r36, %r24, %r2;
	add.s32 	%r29, %r24, %r36;
	add.s32 	%r10, %r29, -1;
	setp.ge.s32 	%p2, %r36, %r10;
	mov.f32 	%f104, 0f00000000;
	@%p2 bra 	$L__BB0_4;
	shl.b32 	%r30, %r3, 7;
	mov.u32 	%r31, _ZZ13gemm_baselinePfS_S_iE8SubMat_A;
	add.s32 	%r11, %r31, %r30;
	shl.b32 	%r32, %r6, 2;
	add.s32 	%r12, %r11, %r32;
	mov.u32 	%r33, _ZZ13gemm_baselinePfS_S_iE8SubMat_B;
	add.s32 	%r14, %r33, %r32;
	add.s32 	%r13, %r14, %r30;
	mad.lo.s32 	%r35, %r24, %r3, %r7;
	add.s32 	%r34, %r6, %r4;
	cvta.to.global.u64 	%rd1, %rd3;
	cvta.to.global.u64 	%rd2, %rd4;
	mul.lo.s32 	%r17, %r24, %r1;
	mov.f32 	%f104, 0f00000000;
$L__BB0_3:
	mul.wide.u32 	%rd6, %r34, 4;
	add.s64 	%rd7, %rd1, %rd6;
	ld.global.f32 	%f6, [%rd7];
	st.shared.f32 	[%r12], %f6;
	mul.wide.u32 	%rd8, %r35, 4;
	add.s64 	%rd9, %rd2, %rd8;
	ld.global.f32 	%f7, [%rd9];
	st.shared.f32 	[%r13], %f7;
	bar.sync 	0;
	ld.shared.f32 	%f8, [%r11];
	ld.shared.f32 	%f9, [%r14];
	fma.rn.f32 	%f10, %f8, %f9, %f104;
	ld.shared.f32 	%f11, [%r11+4];
	ld.shared.f32 	%f12, [%r14+128];
	fma.rn.f32 	%f13, %f11, %f12, %f10;
	ld.shared.f32 	%f14, [%r11+8];
	ld.shared.f32 	%f15, [%r14+256];
	fma.rn.f32 	%f16, %f14, %f15, %f13;
	ld.shared.f32 	%f17, [%r11+12];
	ld.shared.f32 	%f18, [%r14+384];
	fma.rn.f32 	%f19, %f17, %f18, %f16;
	ld.shared.f32 	%f20, [%r11+16];
	ld.shared.f32 	%f21, [%r14+512];
	fma.rn.f32 	%f22, %f20, %f21, %f19;
	ld.shared.f32 	%f23, [%r11+20];
	ld.shared.f32 	%f24, [%r14+640];
	fma.rn.f32 	%f25, %f23, %f24, %f22;
	ld.shared.f32 	%f26, [%r11+24];
	ld.shared.f32 	%f27, [%r14+768];
	fma.rn.f32 	%f28, %f26, %f27, %f25;
	ld.shared.f32 	%f29, [%r11+28];
	ld.shared.f32 	%f30, [%r14+896];
	fma.rn.f32 	%f31, %f29, %f30, %f28;
	ld.shared.f32 	%f32, [%r11+32];
	ld.shared.f32 	%f33, [%r14+1024];
	fma.rn.f32 	%f34, %f32, %f33, %f31;
	ld.shared.f32 	%f35, [%r11+36];
	ld.shared.f32 	%f36, [%r14+1152];
	fma.rn.f32 	%f37, %f35, %f36, %f34;
	ld.shared.f32 	%f38, [%r11+40];
	ld.shared.f32 	%f39, [%r14+1280];
	fma.rn.f32 	%f40, %f38, %f39, %f37;
	ld.shared.f32 	%f41, [%r11+44];
	ld.shared.f32 	%f42, [%r14+1408];
	fma.rn.f32 	%f43, %f41, %f42, %f40;
	ld.shared.f32 	%f44, [%r11+48];
	ld.shared.f32 	%f45, [%r14+1536];
	fma.rn.f32 	%f46, %f44, %f45, %f43;
	ld.shared.f32 	%f47, [%r11+52];
	ld.shared.f32 	%f48, [%r14+1664];
	fma.rn.f32 	%f49, %f47, %f48, %f46;
	ld.shared.f32 	%f50, [%r11+56];
	ld.shared.f32 	%f51, [%r14+1792];
	fma.rn.f32 	%f52, %f50, %f51, %f49;
	ld.shared.f32 	%f53, [%r11+60];
	ld.shared.f32 	%f54, [%r14+1920];
	fma.rn.f32 	%f55, %f53, %f54, %f52;
	ld.shared.f32 	%f56, [%r11+64];
	ld.shared.f32 	%f57, [%r14+2048];
	fma.rn.f32 	%f58, %f56, %f57, %f55;
	ld.shared.f32 	%f59, [%r11+68];
	ld.shared.f32 	%f60, [%r14+2176];
	fma.rn.f32 	%f61, %f59, %f60, %f58;
	ld.shared.f32 	%f62, [%r11+72];
	ld.shared.f32 	%f63, [%r14+2304];
	fma.rn.f32 	%f64, %f62, %f63, %f61;
	ld.shared.f32 	%f65, [%r11+76];
	ld.shared.f32 	%f66, [%r14+2432];
	fma.rn.f32 	%f67, %f65, %f66, %f64;
	ld.shared.f32 	%f68, [%r11+80];
	ld.shared.f32 	%f69, [%r14+2560];
	fma.rn.f32 	%f70, %f68, %f69, %f67;
	ld.shared.f32 	%f71, [%r11+84];
	ld.shared.f32 	%f72, [%r14+2688];
	fma.rn.f32 	%f73, %f71, %f72, %f70;
	ld.shared.f32 	%f74, [%r11+88];
	ld.shared.f32 	%f75, [%r14+2816];
	fma.rn.f32 	%f76, %f74, %f75, %f73;
	ld.shared.f32 	%f77, [%r11+92];
	ld.shared.f32 	%f78, [%r14+2944];
	fma.rn.f32 	%f79, %f77, %f78, %f76;
	ld.shared.f32 	%f80, [%r11+96];
	ld.shared.f32 	%f81, [%r14+3072];
	fma.rn.f32 	%f82, %f80, %f81, %f79;
	ld.shared.f32 	%f83, [%r11+100];
	ld.shared.f32 	%f84, [%r14+3200];
	fma.rn.f32 	%f85, %f83, %f84, %f82;
	ld.shared.f32 	%f86, [%r11+104];
	ld.shared.f32 	%f87, [%r14+3328];
	fma.rn.f32 	%f88, %f86, %f87, %f85;
	ld.shared.f32 	%f89, [%r11+108];
	ld.shared.f32 	%f90, [%r14+3456];
	fma.rn.f32 	%f91, %f89, %f90, %f88;
	ld.shared.f32 	%f92, [%r11+112];
	ld.shared.f32 	%f93, [%r14+3584];
	fma.rn.f32 	%f94, %f92, %f93, %f91;
	ld.shared.f32 	%f95, [%r11+116];
	ld.shared.f32 	%f96, [%r14+3712];
	fma.rn.f32 	%f97, %f95, %f96, %f94;
	ld.shared.f32 	%f98, [%r11+120];
	ld.shared.f32 	%f99, [%r14+3840];
	fma.rn.f32 	%f100, %f98, %f99, %f97;
	ld.shared.f32 	%f101, [%r11+124];
	ld.shared.f32 	%f102, [%r14+3968];
	fma.rn.f32 	%f104, %f101, %f102, %f100;
	bar.sync 	0;
	add.s32 	%r36, %r36, %r5;
	add.s32 	%r35, %r35, %r17;
	add.s32 	%r34, %r34, %r5;
	setp.lt.s32 	%p3, %r36, %r10;
	@%p3 bra 	$L__BB0_3;
$L__BB0_4:
	cvta.to.global.u64 	%rd10, %rd5;
	mul.wide.u32 	%rd11, %r8, 4;
	add.s64 	%rd12, %rd10, %rd11;
	st.global.f32 	[%rd12], %f104;
$L__BB0_5:
	ret;

}


// ===== COMPILED SASS (sm_100) =====

	.target	sm_100

	.elftype	@"ET_EXEC"


//--------------------- .note.nv.tkinfo           --------------------------
	.section	.note.nv.tkinfo,"",@"SHT_NOTE"
	.sectionflags	@"SHF_NOTE_NV_TKINFO"
	.tkinfo
        /*0018*/ 	.word	0x00000002
        /*0030*/ 	.string	""
        /*0030*/ 	.string	"ptxas"
        /*0030*/ 	.string	"Cuda compilation tools, release 13.0, V13.0.88"
        /*0030*/ 	.string	"Build cuda_13.0.r13.0/compiler.36424714_0"
        /*0030*/ 	.string	"-arch sm_100 -m 64 "



//--------------------- .note.nv.cuinfo           --------------------------
	.section	.note.nv.cuinfo,"",@"SHT_NOTE"
	.sectionflags	@"SHF_NOTE_NV_CUINFO"
        /*0018*/ 	.short	0x0002
        /*001a*/ 	.short	0x0064
        /*001c*/ 	.short	0x0082
	.zero		2


//--------------------- .nv.info                  --------------------------
	.section	.nv.info,"",@"SHT_CUDA_INFO"
	.align	4


	//----- nvinfo : EIATTR_REGCOUNT
	.align		4
        /*0000*/ 	.byte	0x04, 0x2f
        /*0002*/ 	.short	(.L_1 - .L_0)
	.align		4
.L_0:
        /*0004*/ 	.word	index@(_Z13gemm_baselinePfS_S_i)
        /*0008*/ 	.word	0x00000020


	//----- nvinfo : EIATTR_FRAME_SIZE
	.align		4
.L_1:
        /*000c*/ 	.byte	0x04, 0x11
        /*000e*/ 	.short	(.L_3 - .L_2)
	.align		4
.L_2:
        /*0010*/ 	.word	index@(_Z13gemm_baselinePfS_S_i)
        /*0014*/ 	.word	0x00000000


	//----- nvinfo : EIATTR_MIN_STACK_SIZE
	.align		4
.L_3:
        /*0018*/ 	.byte	0x04, 0x12
        /*001a*/ 	.short	(.L_5 - .L_4)
	.align		4
.L_4:
        /*001c*/ 	.word	index@(_Z13gemm_baselinePfS_S_i)
        /*0020*/ 	.word	0x00000000
.L_5:


//--------------------- .nv.compat                --------------------------
	.section	.nv.compat,"",@"SHT_CUDA_COMPAT_INFO"
	.align	4
        /*0000*/ 	.byte	0x02, 0x09, 0x00, 0x00, 0x02, 0x02, 0x01, 0x00, 0x02, 0x05, 0x05, 0x00, 0x03, 0x07, 0x01, 0x01
        /*0010*/ 	.byte	0x02, 0x03, 0x00, 0x00, 0x02, 0x06, 0x01, 0x00, 0x04, 0x0b, 0x08, 0x00, 0x09, 0x00, 0x00, 0x00
        /*0020*/ 	.byte	0x00, 0x00, 0x00, 0x00


//--------------------- .nv.info._Z13gemm_baselinePfS_S_i --------------------------
	.section	.nv.info._Z13gemm_baselinePfS_S_i,"",@"SHT_CUDA_INFO"
	.sectionflags	@""
	.align	4


	//----- nvinfo : EIATTR_CUDA_API_VERSION
	.align		4
        /*0000*/ 	.byte	0x04, 0x37
        /*0002*/ 	.short	(.L_7 - .L_6)
.L_6:
        /*0004*/ 	.word	0x00000082


	//----- nvinfo : EIATTR_KPARAM_INFO
	.align		4
.L_7:
        /*0008*/ 	.byte	0x04, 0x17
        /*000a*/ 	.short	(.L_9 - .L_8)
.L_8:
        /*000c*/ 	.word	0x00000000
        /*0010*/ 	.short	0x0003
        /*0012*/ 	.short	0x0018
        /*0014*/ 	.byte	0x00, 0xf0, 0x11, 0x00


	//----- nvinfo : EIATTR_KPARAM_INFO
	.align		4
.L_9:
        /*0018*/ 	.byte	0x04, 0x17
        /*001a*/ 	.short	(.L_11 - .L_10)
.L_10:
        /*001c*/ 	.word	0x00000000
        /*0020*/ 	.short	0x0002
        /*0022*/ 	.short	0x0010
        /*0024*/ 	.byte	0x00, 0xf5, 0x21, 0x00


	//----- nvinfo : EIATTR_KPARAM_INFO
	.align		4
.L_11:
        /*0028*/ 	.byte	0x04, 0x17
        /*002a*/ 	.short	(.L_13 - .L_12)
.L_12:
        /*002c*/ 	.word	0x00000000
        /*0030*/ 	.short	0x0001
        /*0032*/ 	.short	0x0008
        /*0034*/ 	.byte	0x00, 0xf5, 0x21, 0x00


	//----- nvinfo : EIATTR_KPARAM_INFO
	.align		4
.L_13:
        /*0038*/ 	.byte	0x04, 0x17
        /*003a*/ 	.short	(.L_15 - .L_14)
.L_14:
        /*003c*/ 	.word	0x00000000
        /*0040*/ 	.short	0x0000
        /*0042*/ 	.short	0x0000
        /*0044*/ 	.byte	0x00, 0xf5, 0x21, 0x00


	//----- nvinfo : EIATTR_SPARSE_MMA_MASK
	.align		4
.L_15:
        /*0048*/ 	.byte	0x03, 0x50
        /*004a*/ 	.short	0x0000


	//----- nvinfo : EIATTR_MAXREG_COUNT
	.align		4
        /*004c*/ 	.byte	0x03, 0x1b
        /*004e*/ 	.short	0x00ff


	//----- nvinfo : EIATTR_NUM_BARRIERS
	.align		4
        /*0050*/ 	.byte	0x02, 0x4c
        /*0052*/ 	.byte	0x01
	.zero		1


	//----- nvinfo : EIATTR_MERCURY_ISA_VERSION
	.align		4
        /*0054*/ 	.byte	0x03, 0x5f
        /*0056*/ 	.short	0x0101


	//----- nvinfo : EIATTR_VRC_CTA_INIT_COUNT
	.align		4
        /*0058*/ 	.byte	0x02, 0x4a
	.zero		1
	.zero		1


	//----- nvinfo : EIATTR_EXIT_INSTR_OFFSETS
	.align		4
        /*005c*/ 	.byte	0x04, 0x1c
        /*005e*/ 	.short	(.L_17 - .L_16)


	//   ....[0]....
.L_16:
        /*0060*/ 	.word	0x000000e0


	//   ....[1]....
        /*0064*/ 	.word	0x000007b0


	//----- nvinfo : EIATTR_CBANK_PARAM_SIZE
	.align		4
.L_17:
        /*0068*/ 	.byte	0x03, 0x19
        /*006a*/ 	.short	0x001c


	//----- nvinfo : EIATTR_PARAM_CBANK
	.align		4
        /*006c*/ 	.byte	0x04, 0x0a
        /*006e*/ 	.short	(.L_19 - .L_18)
	.align		4
.L_18:
        /*0070*/ 	.word	index@(.nv.constant0._Z13gemm_baselinePfS_S_i)
        /*0074*/ 	.short	0x0380
        /*0076*/ 	.short	0x001c


	//----- nvinfo : EIATTR_SW_WAR
	.align		4
.L_19:
        /*0078*/ 	.byte	0x04, 0x36
        /*007a*/ 	.short	(.L_21 - .L_20)
.L_20:
        /*007c*/ 	.word	0x00000008
.L_21:


//--------------------- .nv.callgraph             --------------------------
	.section	.nv.callgraph,"",@"SHT_CUDA_CALLGRAPH"
	.align	4
	.sectionentsize	8
	.align		4
        /*0000*/ 	.word	0x00000000
	.align		4
        /*0004*/ 	.word	0xffffffff
	.align		4
        /*0008*/ 	.word	0x00000000
	.align		4
        /*000c*/ 	.word	0xfffffffe
	.align		4
        /*0010*/ 	.word	0x00000000
	.align		4
        /*0014*/ 	.word	0xfffffffd
	.align		4
        /*0018*/ 	.word	0x00000000
	.align		4
        /*001c*/ 	.word	0xfffffffc


//--------------------- .text._Z13gemm_baselinePfS_S_i --------------------------
	.section	.text._Z13gemm_baselinePfS_S_i,"ax",@progbits
	.align	128
        .global         _Z13gemm_baselinePfS_S_i
        .type           _Z13gemm_baselinePfS_S_i,@function
        .size           _Z13gemm_baselinePfS_S_i,(.L_x_3 - _Z13gemm_baselinePfS_S_i)
        .other          _Z13gemm_baselinePfS_S_i,@"STO_CUDA_ENTRY STV_DEFAULT"
_Z13gemm_baselinePfS_S_i:
.text._Z13gemm_baselinePfS_S_i:
[----:B------:R-:W-:Y:S01]  /*0000*/  LDC R1, c[0x0][0x37c] ;  /* 0x0000df00ff017b82 */ /* 0x000fe20000000800 */
[----:B------:R-:W0:Y:S07]  /*0010*/  S2R R9, SR_TID.Y ;  /* 0x0000000000097919 */ /* 0x000e2e0000002200 */
[----:B------:R-:W1:Y:S01]  /*0020*/  S2UR UR4, SR_CTAID.Y ;  /* 0x00000000000479c3 */ /* 0x000e620000002600 */
[----:B------:R-:W1:Y:S01]  /*0030*/  LDCU UR7, c[0x0][0x364] ;  /* 0x00006c80ff0777ac */ /* 0x000e620008000800 */
[----:B------:R-:W2:Y:S06]  /*0040*/  S2R R7, SR_TID.X ;  /* 0x0000000000077919 */ /* 0x000eac0000002100 */
[----:B------:R-:W2:Y:S08]  /*0050*/  S2UR UR5, SR_CTAID.X ;  /* 0x00000000000579c3 */ /* 0x000eb00000002500 */
[----:B------:R-:W2:Y:S08]  /*0060*/  LDC R0, c[0x0][0x360] ;  /* 0x0000d800ff007b82 */ /* 0x000eb00000000800 */
[----:B------:R-:W3:Y:S01]  /*0070*/  LDC R2, c[0x0][0x398] ;  /* 0x0000e600ff027b82 */ /* 0x000ee20000000800 */
[----:B-1----:R-:W-:-:S06]  /*0080*/  UIMAD UR4, UR4, UR7, URZ ;  /* 0x00000007040472a4 */ /* 0x002fcc000f8e02ff */
[----:B0-----:R-:W-:Y:S01]  /*0090*/  IADD3 R3, PT, PT, R9, UR4, RZ ;  /* 0x0000000409037c10 */ /* 0x001fe2000fffe0ff */
[----:B--2---:R-:W-:Y:S02]  /*00a0*/  IMAD R5, R0, UR5, R7 ;  /* 0x0000000500057c24 */ /* 0x004fe4000f8e0207 */
[-C--:B---3--:R-:W-:Y:S02]  /*00b0*/  IMAD R4, R2, R2.reuse, RZ ;  /* 0x0000000202047224 */ /* 0x088fe400078e02ff */
[----:B------:R-:W-:-:S05]  /*00c0*/  IMAD R19, R3, R2, R5 ;  /* 0x0000000203137224 */ /* 0x000fca00078e0205 */
[----:B------:R-:W-:-:S13]  /*00d0*/  ISETP.GE.U32.AND P0, PT, R19, R4, PT ;  /* 0x000000041300720c */ /* 0x000fda0003f06070 */
[----:B------:R-:W-:Y:S05]  /*00e0*/  @P0 EXIT ;  /* 0x000000000000094d */ /* 0x000fea0003800000 */
[----:B------:R-:W-:Y:S01]  /*00f0*/  IMAD R17, R2, UR4, RZ ;  /* 0x0000000402117c24 */ /* 0x000fe2000f8e02ff */
[----:B------:R-:W0:Y:S01]  /*0100*/  LDCU.64 UR8, c[0x0][0x358] ;  /* 0x00006b00ff0877ac */ /* 0x000e220008000a00 */
[----:B------:R-:W-:-:S03]  /*0110*/  HFMA2 R25, -RZ, RZ, 0, 0 ;  /* 0x00000000ff197431 */ /* 0x000fc600000001ff */
[----:B------:R-:W-:-:S04]  /*0120*/  IADD3 R18, PT, PT, R17, -0x1, R2 ;  /* 0xffffffff11127810 */ /* 0x000fc80007ffe002 */
[----:B------:R-:W-:-:S13]  /*0130*/  ISETP.GE.AND P0, PT, R17, R18, PT ;  /* 0x000000121100720c */ /* 0x000fda0003f06270 */
[----:B0-----:R-:W-:Y:S05]  /*0140*/  @P0 BRA `(.L_x_0) ;  /* 0x00000004008c0947 */ /* 0x001fea0003800000 */
[----:B------:R-:W0:Y:S01]  /*0150*/  S2UR UR6, SR_CgaCtaId ;  /* 0x00000000000679c3 */ /* 0x000e220000008800 */
[----:B------:R-:W-:Y:S01]  /*0160*/  UMOV UR4, 0x400 ;  /* 0x0000040000047882 */ /* 0x000fe20000000000 */
[-C--:B------:R-:W-:Y:S01]  /*0170*/  IMAD R3, R3, R2.reuse, R7 ;  /* 0x0000000203037224 */ /* 0x080fe200078e0207 */
[----:B------:R-:W-:Y:S01]  /*0180*/  UIADD3 UR5, UPT, UPT, UR4, 0x1000, URZ ;  /* 0x0000100004057890 */ /* 0x000fe2000fffe0ff */
[----:B------:R-:W-:Y:S01]  /*0190*/  IMAD R5, R9, R2, R5 ;  /* 0x0000000209057224 */ /* 0x000fe200078e0205 */
[----:B------:R-:W-:-:S03]  /*01a0*/  MOV R25, RZ ;  /* 0x000000ff00197202 */ /* 0x000fc60000000f00 */
[----:B------:R-:W1:Y:S08]  /*01b0*/  LDC.64 R22, c[0x0][0x380] ;  /* 0x0000e000ff167b82 */ /* 0x000e700000000a00 */
[----:B------:R-:W2:Y:S01]  /*01c0*/  LDC.64 R20, c[0x0][0x388] ;  /* 0x0000e200ff147b82 */ /* 0x000ea20000000a00 */
[----:B0-----:R-:W-:Y:S02]  /*01d0*/  ULEA UR4, UR6, UR4, 0x18 ;  /* 0x0000000406047291 */ /* 0x001fe4000f8ec0ff */
[----:B------:R-:W-:-:S04]  /*01e0*/  ULEA UR5, UR6, UR5, 0x18 ;  /* 0x0000000506057291 */ /* 0x000fc8000f8ec0ff */
[----:B------:R-:W-:Y:S02]  /*01f0*/  LEA R16, R9, UR4, 0x7 ;  /* 0x0000000409107c11 */ /* 0x000fe4000f8e38ff */
[C---:B------:R-:W-:Y:S02]  /*0200*/  LEA R6, R7.reuse, UR5, 0x2 ;  /* 0x0000000507067c11 */ /* 0x040fe4000f8e10ff */
[----:B------:R-:W-:Y:S02]  /*0210*/  LEA R7, R7, R16, 0x2 ;  /* 0x0000001007077211 */ /* 0x000fe400078e10ff */
[----:B------:R-:W-:-:S07]  /*0220*/  LEA R4, R9, R6, 0x7 ;  /* 0x0000000609047211 */ /* 0x000fce00078e38ff */
.L_x_1:
[----:B-1----:R-:W-:-:S04]  /*0230*/  IMAD.WIDE.U32 R10, R3, 0x4, R22 ;  /* 0x00000004030a7825 */ /* 0x002fc800078e0016 */
[----:B--2---:R-:W-:Y:S02]  /*0240*/  IMAD.WIDE.U32 R8, R5, 0x4, R20 ;  /* 0x0000000405087825 */ /* 0x004fe400078e0014 */
[----:B------:R-:W2:Y:S04]  /*0250*/  LDG.E R10, desc[UR8][R10.64] ;  /* 0x000000080a0a7981 */ /* 0x000ea8000c1e1900 */
[----:B------:R-:W3:Y:S01]  /*0260*/  LDG.E R29, desc[UR8][R8.64] ;  /* 0x00000008081d7981 */ /* 0x000ee2000c1e1900 */
[----:B------:R-:W-:Y:S01]  /*0270*/  IADD3 R17, PT, PT, R0, R17, RZ ;  /* 0x0000001100117210 */ /* 0x000fe20007ffe0ff */
[----:B------:R-:W-:Y:S01]  /*0280*/  IMAD R5, R2, UR7, R5 ;  /* 0x0000000702057c24 */ /* 0x000fe2000f8e0205 */
[----:B------:R-:W-:Y:S02]  /*0290*/  IADD3 R3, PT, PT, R0, R3, RZ ;  /* 0x0000000300037210 */ /* 0x000fe40007ffe0ff */
[----:B------:R-:W-:Y:S01]  /*02a0*/  ISETP.GE.AND P0, PT, R17, R18, PT ;  /* 0x000000121100720c */ /* 0x000fe20003f06270 */
[----:B--2---:R-:W-:Y:S04]  /*02b0*/  STS [R7], R10 ;  /* 0x0000000a07007388 */ /* 0x004fe80000000800 */
[----:B---3--:R-:W-:Y:S01]  /*02c0*/  STS [R4], R29 ;  /* 0x0000001d04007388 */ /* 0x008fe20000000800 */
[----:B------:R-:W-:Y:S06]  /*02d0*/  BAR.SYNC.DEFER_BLOCKING 0x0 ;  /* 0x0000000000007b1d */ /* 0x000fec0000010000 */
[----:B------:R-:W-:Y:S04]  /*02e0*/  LDS R24, [R6] ;  /* 0x0000000006187984 */ /* 0x000fe80000000800 */
[----:B------:R-:W0:Y:S04]  /*02f0*/  LDS.128 R12, [R16] ;  /* 0x00000000100c7984 */ /* 0x000e280000000c00 */
[----:B------:R-:W1:Y:S04]  /*0300*/  LDS R26, [R6+0x80] ;  /* 0x00008000061a7984 */ /* 0x000e680000000800 */
[----:B------:R-:W2:Y:S04]  /*0310*/  LDS R27, [R6+0x100] ;  /* 0x00010000061b7984 */ /* 0x000ea80000000800 */
[----:B------:R-:W-:Y:S01]  /*0320*/  LDS.128 R8, [R16+0x10] ;  /* 0x0000100010087984 */ /* 0x000fe20000000c00 */
[----:B0-----:R-:W-:-:S03]  /*0330*/  FFMA R24, R12, R24, R25 ;  /* 0x000000180c187223 */ /* 0x001fc60000000019 */
[----:B------:R-:W0:Y:S01]  /*0340*/  LDS R12, [R6+0x180] ;  /* 0x00018000060c7984 */ /* 0x000e220000000800 */
[----:B-1----:R-:W-:-:S03]  /*0350*/  FFMA R26, R26, R13, R24 ;  /* 0x0000000d1a1a7223 */ /* 0x002fc60000000018 */
[----:B------:R-:W1:Y:S01]  /*0360*/  LDS R13, [R6+0x200] ;  /* 0x00020000060d7984 */ /* 0x000e620000000800 */
[----:B--2---:R-:W-:-:S03]  /*0370*/  FFMA R27, R27, R14, R26 ;  /* 0x0000000e1b1b7223 */ /* 0x004fc6000000001a */
[----:B------:R-:W2:Y:S04]  /*0380*/  LDS R24, [R6+0x280] ;  /* 0x0002800006187984 */ /* 0x000ea80000000800 */
[----:B------:R-:W3:Y:S01]  /*0390*/  LDS R25, [R6+0x300] ;  /* 0x0003000006197984 */ /* 0x000ee20000000800 */
[----:B0-----:R-:W-:-:S03]  /*03a0*/  FFMA R15, R12, R15, R27 ;  /* 0x0000000f0c0f7223 */ /* 0x001fc6000000001b */
[----:B------:R-:W-:Y:S01]  /*03b0*/  LDS R27, [R6+0x400] ;  /* 0x00040000061b7984 */ /* 0x000fe20000000800 */
[----:B-1----:R-:W-:-:S03]  /*03c0*/  FFMA R13, R8, R13, R15 ;  /* 0x0000000d080d7223 */ /* 0x002fc6000000000f */
[----:B------:R-:W0:Y:S01]  /*03d0*/  LDS R8, [R6+0x380] ;  /* 0x0003800006087984 */ /* 0x000e220000000800 */
[----:B--2---:R-:W-:-:S03]  /*03e0*/  FFMA R26, R24, R9, R13 ;  /* 0x00000009181a7223 */ /* 0x004fc6000000000d */
[----:B------:R-:W1:Y:S01]  /*03f0*/  LDS.128 R12, [R16+0x20] ;  /* 0x00002000100c7984 */ /* 0x000e620000000c00 */
[----:B---3--:R-:W-:-:S03]  /*0400*/  FFMA R9, R25, R10, R26 ;  /* 0x0000000a19097223 */ /* 0x008fc6000000001a */
[----:B------:R-:W2:Y:S04]  /*0410*/  LDS R24, [R6+0x480] ;  /* 0x0004800006187984 */ /* 0x000ea80000000800 */
[----:B------:R-:W3:Y:S01]  /*0420*/  LDS R25, [R6+0x500] ;  /* 0x0005000006197984 */ /* 0x000ee20000000800 */
[----:B0-----:R-:W-:-:S04]  /*0430*/  FFMA R9, R8, R11, R9 ;  /* 0x0000000b08097223 */ /* 0x001fc80000000009 */
[----:B-1----:R-:W-:Y:S02]  /*0440*/  FFMA R9, R12, R27, R9 ;  /* 0x0000001b0c097223 */ /* 0x002fe40000000009 */
[----:B------:R-:W0:Y:S02]  /*0450*/  LDS R12, [R6+0x580] ;  /* 0x00058000060c7984 */ /* 0x000e240000000800 */
[----:B--2---:R-:W-:Y:S02]  /*0460*/  FFMA R26, R24, R13, R9 ;  /* 0x0000000d181a7223 */ /* 0x004fe40000000009 */
[----:B------:R-:W-:Y:S02]  /*0470*/  LDS R27, [R6+0x600] ;  /* 0x00060000061b7984 */ /* 0x000fe40000000800 */
[----:B---3--:R-:W-:Y:S02]  /*0480*/  FFMA R13, R25, R14, R26 ;  /* 0x0000000e190d7223 */ /* 0x008fe4000000001a */
[----:B------:R-:W1:Y:S04]  /*0490*/  LDS.128 R8, [R16+0x30] ;  /* 0x0000300010087984 */ /* 0x000e680000000c00 */
        /* <DEDUP_REMOVED lines=37> */
[----:B------:R-:W3:Y:S04]  /*06f0*/  LDS R24, [R6+0xf00] ;  /* 0x000f000006187984 */ /* 0x000ee80000000800 */
[----:B------:R-:W4:Y:S01]  /*0700*/  LDS R14, [R6+0xf80] ;  /* 0x000f8000060e7984 */ /* 0x000f220000000800 */
[----:B0-----:R-:W-:-:S04]  /*0710*/  FFMA R15, R12, R15, R25 ;  /* 0x0000000f0c0f7223 */ /* 0x001fc80000000019 */
[----:B-1----:R-:W-:-:S04]  /*0720*/  FFMA R8, R8, R13, R15 ;  /* 0x0000000d08087223 */ /* 0x002fc8000000000f */
[----:B--2---:R-:W-:-:S04]  /*0730*/  FFMA R9, R27, R9, R8 ;  /* 0x000000091b097223 */ /* 0x004fc80000000008 */
[----:B---3--:R-:W-:-:S04]  /*0740*/  FFMA R9, R24, R10, R9 ;  /* 0x0000000a18097223 */ /* 0x008fc80000000009 */
[----:B----4-:R-:W-:Y:S01]  /*0750*/  FFMA R25, R14, R11, R9 ;  /* 0x0000000b0e197223 */ /* 0x010fe20000000009 */
[----:B------:R-:W-:Y:S06]  /*0760*/  BAR.SYNC.DEFER_BLOCKING 0x0 ;  /* 0x0000000000007b1d */ /* 0x000fec0000010000 */
[----:B------:R-:W-:Y:S05]  /*0770*/  @!P0 BRA `(.L_x_1) ;  /* 0xfffffff800ac8947 */ /* 0x000fea000383ffff */
.L_x_0:
[----:B------:R-:W0:Y:S02]  /*0780*/  LDC.64 R2, c[0x0][0x390] ;  /* 0x0000e400ff027b82 */ /* 0x000e240000000a00 */
[----:B0-----:R-:W-:-:S05]  /*0790*/  IMAD.WIDE.U32 R2, R19, 0x4, R2 ;  /* 0x0000000413027825 */ /* 0x001fca00078e0002 */
[----:B------:R-:W-:Y:S01]  /*07a0*/  STG.E desc[UR8][R2.64], R25 ;  /* 0x0000001902007986 */ /* 0x000fe2000c101908 */
[----:B------:R-:W-:Y:S05]  /*07b0*/  EXIT ;  /* 0x000000000000794d */ /* 0x000fea0003800000 */
.L_x_2:
[----:B------:R-:W-:-:S00]  /*07c0*/  BRA `(.L_x_2) ;  /* 0xfffffffc00fc7947 */ /* 0x000fc0000383ffff */
[----:B------:R-:W-:-:S00]  /*07d0*/  NOP ;  /* 0x0000000000007918 */ /* 0x000fc00000000000 */
        /* <DEDUP_REMOVED lines=10> */
.L_x_3:


//--------------------- .nv.shared._Z13gemm_baselinePfS_S_i --------------------------
	.section	.nv.shared._Z13gemm_baselinePfS_S_i,"aw",@nobits
	.sectionflags	@""
	.align	4
.nv.shared._Z13gemm_baselinePfS_S_i:
	.zero		9216


//--------------------- .nv.shared.reserved.0     --------------------------
	.section	.nv.shared.reserved.0,"aw",@nobits
	.weak		__nv_reservedSMEM_offset_0_alias
	.size		__nv_reservedSMEM_offset_0_alias, 0, 64
	.other		__nv_reservedSMEM_offset_0_alias,@"STO_CUDA_RESERVED_SHARED STV_DEFAULT"
__nv_reservedSMEM_offset_0_alias:
	.zero		0
	.zero		64


//--------------------- .nv.constant0._Z13gemm_baselinePfS_S_i --------------------------
	.section	.nv.constant0._Z13gemm_baselinePfS_S_i,"a",@progbits
	.sectionflags	@""
	.align	4
.nv.constant0._Z13gemm_baselinePfS_S_i:
	.zero		924


//--------------------- SYMBOLS --------------------------

	.type		.nv.reservedSmem.offset0,@object
	.size		.nv.reservedSmem.offset0,0x4
	.type		.nv.reservedSmem.cap,@object
	.size		.nv.reservedSmem.cap,0x4
